//
// Generated by NVIDIA NVVM Compiler
//
// Compiler Build ID: CL-36424714
// Cuda compilation tools, release 13.0, V13.0.88
// Based on NVVM 20.0.0
//

.version 9.0
.target sm_100
.address_size 64

	// .globl	_Z3sumPiS_i

.visible .entry _Z3sumPiS_i(
	.param .u64 .ptr .align 1 _Z3sumPiS_i_param_0,
	.param .u64 .ptr .align 1 _Z3sumPiS_i_param_1,
	.param .u32 _Z3sumPiS_i_param_2
)
{
	.reg .pred 	%p<10>;
	.reg .b32 	%r<114>;
	.reg .b64 	%rd<22>;

	ld.param.u64 	%rd9, [_Z3sumPiS_i_param_0];
	ld.param.u64 	%rd8, [_Z3sumPiS_i_param_1];
	ld.param.u32 	%r32, [_Z3sumPiS_i_param_2];
	cvta.to.global.u64 	%rd1, %rd9;
	mov.u32 	%r1, %tid.x;
	setp.le.s32 	%p1, %r32, %r1;
	mov.b32 	%r113, 0;
	@%p1 bra 	$L__BB0_13;
	add.s32 	%r36, %r1, 1;
	add.s32 	%r37, %r1, 256;
	min.s32 	%r38, %r37, %r32;
	max.s32 	%r39, %r38, %r36;
	sub.s32 	%r2, %r39, %r1;
	and.b32  	%r3, %r2, 15;
	sub.s32 	%r40, %r1, %r39;
	setp.gt.u32 	%p2, %r40, -16;
	mov.b32 	%r113, 0;
	mov.u32 	%r103, %r1;
	@%p2 bra 	$L__BB0_4;
	and.b32  	%r42, %r2, -16;
	neg.s32 	%r99, %r42;
	mul.wide.u32 	%rd10, %r1, 4;
	add.s64 	%rd11, %rd10, %rd1;
	add.s64 	%rd20, %rd11, 32;
	mov.b32 	%r113, 0;
	mov.u32 	%r103, %r1;
$L__BB0_3:
	.pragma "nounroll";
	ld.global.u32 	%r43, [%rd20+-32];
	add.s32 	%r44, %r43, %r113;
	ld.global.u32 	%r45, [%rd20+-28];
	add.s32 	%r46, %r45, %r44;
	ld.global.u32 	%r47, [%rd20+-24];
	add.s32 	%r48, %r47, %r46;
	ld.global.u32 	%r49, [%rd20+-20];
	add.s32 	%r50, %r49, %r48;
	ld.global.u32 	%r51, [%rd20+-16];
	add.s32 	%r52, %r51, %r50;
	ld.global.u32 	%r53, [%rd20+-12];
	add.s32 	%r54, %r53, %r52;
	ld.global.u32 	%r55, [%rd20+-8];
	add.s32 	%r56, %r55, %r54;
	ld.global.u32 	%r57, [%rd20+-4];
	add.s32 	%r58, %r57, %r56;
	ld.global.u32 	%r59, [%rd20];
	add.s32 	%r60, %r59, %r58;
	ld.global.u32 	%r61, [%rd20+4];
	add.s32 	%r62, %r61, %r60;
	ld.global.u32 	%r63, [%rd20+8];
	add.s32 	%r64, %r63, %r62;
	ld.global.u32 	%r65, [%rd20+12];
	add.s32 	%r66, %r65, %r64;
	ld.global.u32 	%r67, [%rd20+16];
	add.s32 	%r68, %r67, %r66;
	ld.global.u32 	%r69, [%rd20+20];
	add.s32 	%r70, %r69, %r68;
	ld.global.u32 	%r71, [%rd20+24];
	add.s32 	%r72, %r71, %r70;
	ld.global.u32 	%r73, [%rd20+28];
	add.s32 	%r113, %r73, %r72;
	add.s32 	%r103, %r103, 16;
	add.s32 	%r99, %r99, 16;
	add.s64 	%rd20, %rd20, 64;
	setp.ne.s32 	%p3, %r99, 0;
	@%p3 bra 	$L__BB0_3;
$L__BB0_4:
	setp.eq.s32 	%p4, %r3, 0;
	@%p4 bra 	$L__BB0_13;
	and.b32  	%r14, %r2, 7;
	setp.lt.u32 	%p5, %r3, 8;
	@%p5 bra 	$L__BB0_7;
	mul.wide.u32 	%rd12, %r103, 4;
	add.s64 	%rd13, %rd1, %rd12;
	ld.global.u32 	%r75, [%rd13];
	add.s32 	%r76, %r75, %r113;
	ld.global.u32 	%r77, [%rd13+4];
	add.s32 	%r78, %r77, %r76;
	ld.global.u32 	%r79, [%rd13+8];
	add.s32 	%r80, %r79, %r78;
	ld.global.u32 	%r81, [%rd13+12];
	add.s32 	%r82, %r81, %r80;
	ld.global.u32 	%r83, [%rd13+16];
	add.s32 	%r84, %r83, %r82;
	ld.global.u32 	%r85, [%rd13+20];
	add.s32 	%r86, %r85, %r84;
	ld.global.u32 	%r87, [%rd13+24];
	add.s32 	%r88, %r87, %r86;
	ld.global.u32 	%r89, [%rd13+28];
	add.s32 	%r113, %r89, %r88;
	add.s32 	%r103, %r103, 8;
$L__BB0_7:
	setp.eq.s32 	%p6, %r14, 0;
	@%p6 bra 	$L__BB0_13;
	and.b32  	%r20, %r2, 3;
	setp.lt.u32 	%p7, %r14, 4;
	@%p7 bra 	$L__BB0_10;
	mul.wide.u32 	%rd14, %r103, 4;
	add.s64 	%rd15, %rd1, %rd14;
	ld.global.u32 	%r91, [%rd15];
	add.s32 	%r92, %r91, %r113;
	ld.global.u32 	%r93, [%rd15+4];
	add.s32 	%r94, %r93, %r92;
	ld.global.u32 	%r95, [%rd15+8];
	add.s32 	%r96, %r95, %r94;
	ld.global.u32 	%r97, [%rd15+12];
	add.s32 	%r113, %r97, %r96;
	add.s32 	%r103, %r103, 4;
$L__BB0_10:
	setp.eq.s32 	%p8, %r20, 0;
	@%p8 bra 	$L__BB0_13;
	mul.wide.u32 	%rd16, %r103, 4;
	add.s64 	%rd21, %rd1, %rd16;
	neg.s32 	%r111, %r20;
$L__BB0_12:
	.pragma "nounroll";
	ld.global.u32 	%r98, [%rd21];
	add.s32 	%r113, %r98, %r113;
	add.s64 	%rd21, %rd21, 4;
	add.s32 	%r111, %r111, 1;
	setp.ne.s32 	%p9, %r111, 0;
	@%p9 bra 	$L__BB0_12;
$L__BB0_13:
	cvta.to.global.u64 	%rd17, %rd8;
	mul.wide.u32 	%rd18, %r1, 4;
	add.s64 	%rd19, %rd17, %rd18;
	st.global.u32 	[%rd19], %r113;
	ret;

}


// ===== COMPILED SASS (sm_100) =====

	.target	sm_100

	.elftype	@"ET_EXEC"


//--------------------- .note.nv.tkinfo           --------------------------
	.section	.note.nv.tkinfo,"",@"SHT_NOTE"
	.sectionflags	@"SHF_NOTE_NV_TKINFO"
	.tkinfo
        /*0018*/ 	.word	0x00000002
        /*0030*/ 	.string	""
        /*0030*/ 	.string	"ptxas"
        /*0030*/ 	.string	"Cuda compilation tools, release 13.0, V13.0.88"
        /*0030*/ 	.string	"Build cuda_13.0.r13.0/compiler.36424714_0"
        /*0030*/ 	.string	"-arch sm_100 -m 64 "



//--------------------- .note.nv.cuinfo           --------------------------
	.section	.note.nv.cuinfo,"",@"SHT_NOTE"
	.sectionflags	@"SHF_NOTE_NV_CUINFO"
        /*0018*/ 	.short	0x0002
        /*001a*/ 	.short	0x0064
        /*001c*/ 	.short	0x0082
	.zero		2


//--------------------- .nv.info                  --------------------------
	.section	.nv.info,"",@"SHT_CUDA_INFO"
	.align	4


	//----- nvinfo : EIATTR_REGCOUNT
	.align		4
        /*0000*/ 	.byte	0x04, 0x2f
        /*0002*/ 	.short	(.L_1 - .L_0)
	.align		4
.L_0:
        /*0004*/ 	.word	index@(_Z3sumPiS_i)
        /*0008*/ 	.word	0x0000001b


	//----- nvinfo : EIATTR_FRAME_SIZE
	.align		4
.L_1:
        /*000c*/ 	.byte	0x04, 0x11
        /*000e*/ 	.short	(.L_3 - .L_2)
	.align		4
.L_2:
        /*0010*/ 	.word	index@(_Z3sumPiS_i)
        /*0014*/ 	.word	0x00000000


	//----- nvinfo : EIATTR_MIN_STACK_SIZE
	.align		4
.L_3:
        /*0018*/ 	.byte	0x04, 0x12
        /*001a*/ 	.short	(.L_5 - .L_4)
	.align		4
.L_4:
        /*001c*/ 	.word	index@(_Z3sumPiS_i)
        /*0020*/ 	.word	0x00000000
.L_5:


//--------------------- .nv.compat                --------------------------
	.section	.nv.compat,"",@"SHT_CUDA_COMPAT_INFO"
	.align	4
        /*0000*/ 	.byte	0x02, 0x09, 0x00, 0x00, 0x02, 0x02, 0x01, 0x00, 0x02, 0x05, 0x05, 0x00, 0x03, 0x07, 0x01, 0x01
        /*0010*/ 	.byte	0x02, 0x03, 0x00, 0x00, 0x02, 0x06, 0x01, 0x00, 0x04, 0x0b, 0x08, 0x00, 0x09, 0x00, 0x00, 0x00
        /*0020*/ 	.byte	0x00, 0x00, 0x00, 0x00


//--------------------- .nv.info._Z3sumPiS_i      --------------------------
	.section	.nv.info._Z3sumPiS_i,"",@"SHT_CUDA_INFO"
	.sectionflags	@""
	.align	4


	//----- nvinfo : EIATTR_CUDA_API_VERSION
	.align		4
        /*0000*/ 	.byte	0x04, 0x37
        /*0002*/ 	.short	(.L_7 - .L_6)
.L_6:
        /*0004*/ 	.word	0x00000082


	//----- nvinfo : EIATTR_KPARAM_INFO
	.align		4
.L_7:
        /*0008*/ 	.byte	0x04, 0x17
        /*000a*/ 	.short	(.L_9 - .L_8)
.L_8:
        /*000c*/ 	.word	0x00000000
        /*0010*/ 	.short	0x0002
        /*0012*/ 	.short	0x0010
        /*0014*/ 	.byte	0x00, 0xf0, 0x11, 0x00


	//----- nvinfo : EIATTR_KPARAM_INFO
	.align		4
.L_9:
        /*0018*/ 	.byte	0x04, 0x17
        /*001a*/ 	.short	(.L_11 - .L_10)
.L_10:
        /*001c*/ 	.word	0x00000000
        /*0020*/ 	.short	0x0001
        /*0022*/ 	.short	0x0008
        /*0024*/ 	.byte	0x00, 0xf5, 0x21, 0x00


	//----- nvinfo : EIATTR_KPARAM_INFO
	.align		4
.L_11:
        /*0028*/ 	.byte	0x04, 0x17
        /*002a*/ 	.short	(.L_13 - .L_12)
.L_12:
        /*002c*/ 	.word	0x00000000
        /*0030*/ 	.short	0x0000
        /*0032*/ 	.short	0x0000
        /*0034*/ 	.byte	0x00, 0xf5, 0x21, 0x00


	//----- nvinfo : EIATTR_SPARSE_MMA_MASK
	.align		4
.L_13:
        /*0038*/ 	.byte	0x03, 0x50
        /*003a*/ 	.short	0x0000


	//----- nvinfo : EIATTR_MAXREG_COUNT
	.align		4
        /*003c*/ 	.byte	0x03, 0x1b
        /*003e*/ 	.short	0x00ff


	//----- nvinfo : EIATTR_MERCURY_ISA_VERSION
	.align		4
        /*0040*/ 	.byte	0x03, 0x5f
        /*0042*/ 	.short	0x0101


	//----- nvinfo : EIATTR_VRC_CTA_INIT_COUNT
	.align		4
        /*0044*/ 	.byte	0x02, 0x4a
	.zero		1
	.zero		1


	//----- nvinfo : EIATTR_EXIT_INSTR_OFFSETS
	.align		4
        /*0048*/ 	.byte	0x04, 0x1c
        /*004a*/ 	.short	(.L_15 - .L_14)


	//   ....[0]....
.L_14:
        /*004c*/ 	.word	0x00000700


	//----- nvinfo : EIATTR_CRS_STACK_SIZE
	.align		4
.L_15:
        /*0050*/ 	.byte	0x04, 0x1e
        /*0052*/ 	.short	(.L_17 - .L_16)
.L_16:
        /*0054*/ 	.word	0x00000000


	//----- nvinfo : EIATTR_CBANK_PARAM_SIZE
	.align		4
.L_17:
        /*0058*/ 	.byte	0x03, 0x19
        /*005a*/ 	.short	0x0014


	//----- nvinfo : EIATTR_PARAM_CBANK
	.align		4
        /*005c*/ 	.byte	0x04, 0x0a
        /*005e*/ 	.short	(.L_19 - .L_18)
	.align		4
.L_18:
        /*0060*/ 	.word	index@(.nv.constant0._Z3sumPiS_i)
        /*0064*/ 	.short	0x0380
        /*0066*/ 	.short	0x0014


	//----- nvinfo : EIATTR_SW_WAR
	.align		4
.L_19:
        /*0068*/ 	.byte	0x04, 0x36
        /*006a*/ 	.short	(.L_21 - .L_20)
.L_20:
        /*006c*/ 	.word	0x00000008
.L_21:


//--------------------- .nv.callgraph             --------------------------
	.section	.nv.callgraph,"",@"SHT_CUDA_CALLGRAPH"
	.align	4
	.sectionentsize	8
	.align		4
        /*0000*/ 	.word	0x00000000
	.align		4
        /*0004*/ 	.word	0xffffffff
	.align		4
        /*0008*/ 	.word	0x00000000
	.align		4
        /*000c*/ 	.word	0xfffffffe
	.align		4
        /*0010*/ 	.word	0x00000000
	.align		4
        /*0014*/ 	.word	0xfffffffd
	.align		4
        /*0018*/ 	.word	0x00000000
	.align		4
        /*001c*/ 	.word	0xfffffffc


//--------------------- .text._Z3sumPiS_i         --------------------------
	.section	.text._Z3sumPiS_i,"ax",@progbits
	.align	128
        .global         _Z3sumPiS_i
        .type           _Z3sumPiS_i,@function
        .size           _Z3sumPiS_i,(.L_x_11 - _Z3sumPiS_i)
        .other          _Z3sumPiS_i,@"STO_CUDA_ENTRY STV_DEFAULT"
_Z3sumPiS_i:
.text._Z3sumPiS_i:
[----:B------:R-:W-:Y:S01]  /*0000*/  LDC R1, c[0x0][0x37c] ;  /* 0x0000df00ff017b82 */ /* 0x000fe20000000800 */
[----:B------:R-:W0:Y:S07]  /*0010*/  S2R R0, SR_TID.X ;  /* 0x0000000000007919 */ /* 0x000e2e0000002100 */
[----:B------:R-:W0:Y:S01]  /*0020*/  LDC R3, c[0x0][0x390] ;  /* 0x0000e400ff037b82 */ /* 0x000e220000000800 */
[----:B------:R-:W1:Y:S01]  /*0030*/  LDCU.64 UR4, c[0x0][0x358] ;  /* 0x00006b00ff0477ac */ /* 0x000e620008000a00 */
[----:B------:R-:W-:Y:S01]  /*0040*/  BSSY.RECONVERGENT B0, `(.L_x_0) ;  /* 0x0000068000007945 */ /* 0x000fe20003800200 */
[----:B------:R-:W-:Y:S01]  /*0050*/  IMAD.MOV.U32 R2, RZ, RZ, RZ ;  /* 0x000000ffff027224 */ /* 0x000fe200078e00ff */
[----:B0-----:R-:W-:-:S13]  /*0060*/  ISETP.GE.AND P0, PT, R0, R3, PT ;  /* 0x000000030000720c */ /* 0x001fda0003f06270 */
[----:B-1----:R-:W-:Y:S05]  /*0070*/  @P0 BRA `(.L_x_1) ;  /* 0x0000000400900947 */ /* 0x002fea0003800000 */
[C---:B------:R-:W-:Y:S01]  /*0080*/  VIADDMNMX R3, R0.reuse, 0x100, R3, PT ;  /* 0x0000010000037846 */ /* 0x040fe20003800103 */
[----:B------:R-:W-:Y:S01]  /*0090*/  BSSY.RECONVERGENT B1, `(.L_x_2) ;  /* 0x0000031000017945 */ /* 0x000fe20003800200 */
[----:B------:R-:W-:Y:S02]  /*00a0*/  IMAD.MOV.U32 R2, RZ, RZ, RZ ;  /* 0x000000ffff027224 */ /* 0x000fe400078e00ff */
[----:B------:R-:W-:-:S05]  /*00b0*/  VIADDMNMX R3, R0, 0x1, R3, !PT ;  /* 0x0000000100037846 */ /* 0x000fca0007800103 */
[----:B------:R-:W-:Y:S02]  /*00c0*/  IMAD.IADD R6, R3, 0x1, -R0 ;  /* 0x0000000103067824 */ /* 0x000fe400078e0a00 */
[----:B------:R-:W-:-:S03]  /*00d0*/  IMAD.IADD R3, R0, 0x1, -R3 ;  /* 0x0000000100037824 */ /* 0x000fc600078e0a03 */
[----:B------:R-:W-:Y:S02]  /*00e0*/  LOP3.LUT R20, R6, 0xf, RZ, 0xc0, !PT ;  /* 0x0000000f06147812 */ /* 0x000fe400078ec0ff */
[----:B------:R-:W-:Y:S01]  /*00f0*/  ISETP.GT.U32.AND P1, PT, R3, -0x10, PT ;  /* 0xfffffff00300780c */ /* 0x000fe20003f24070 */
[----:B------:R-:W-:Y:S01]  /*0100*/  IMAD.MOV.U32 R3, RZ, RZ, R0 ;  /* 0x000000ffff037224 */ /* 0x000fe200078e0000 */
[----:B------:R-:W-:-:S11]  /*0110*/  ISETP.NE.AND P0, PT, R20, RZ, PT ;  /* 0x000000ff1400720c */ /* 0x000fd60003f05270 */
[----:B------:R-:W-:Y:S05]  /*0120*/  @P1 BRA `(.L_x_3) ;  /* 0x00000000009c1947 */ /* 0x000fea0003800000 */
[----:B------:R-:W0:Y:S01]  /*0130*/  LDC.64 R2, c[0x0][0x380] ;  /* 0x0000e000ff027b82 */ /* 0x000e220000000a00 */
[----:B------:R-:W-:-:S05]  /*0140*/  LOP3.LUT R7, R6, 0xfffffff0, RZ, 0xc0, !PT ;  /* 0xfffffff006077812 */ /* 0x000fca00078ec0ff */
[----:B------:R-:W-:Y:S02]  /*0150*/  IMAD.MOV R7, RZ, RZ, -R7 ;  /* 0x000000ffff077224 */ /* 0x000fe400078e0a07 */
[----:B0-----:R-:W-:-:S03]  /*0160*/  IMAD.WIDE.U32 R2, R0, 0x4, R2 ;  /* 0x0000000400027825 */ /* 0x001fc600078e0002 */
[----:B------:R-:W-:Y:S01]  /*0170*/  IADD3 R13, P1, PT, R2, 0x20, RZ ;  /* 0x00000020020d7810 */ /* 0x000fe20007f3e0ff */
[----:B------:R-:W-:-:S04]  /*0180*/  IMAD.MOV.U32 R2, RZ, RZ, RZ ;  /* 0x000000ffff027224 */ /* 0x000fc800078e00ff */
[----:B------:R-:W-:Y:S02]  /*0190*/  IMAD.X R5, RZ, RZ, R3, P1 ;  /* 0x000000ffff057224 */ /* 0x000fe400008e0603 */
[----:B------:R-:W-:-:S07]  /*01a0*/  IMAD.MOV.U32 R3, RZ, RZ, R0 ;  /* 0x000000ffff037224 */ /* 0x000fce00078e0000 */
.L_x_4:
[----:B------:R-:W-:-:S05]  /*01b0*/  IMAD.MOV.U32 R4, RZ, RZ, R13 ;  /* 0x000000ffff047224 */ /* 0x000fca00078e000d */
[----:B------:R-:W2:Y:S04]  /*01c0*/  LDG.E R13, desc[UR4][R4.64+-0x20] ;  /* 0xffffe004040d7981 */ /* 0x000ea8000c1e1900 */
[----:B------:R-:W2:Y:S04]  /*01d0*/  LDG.E R12, desc[UR4][R4.64+-0x1c] ;  /* 0xffffe404040c7981 */ /* 0x000ea8000c1e1900 */
[----:B------:R-:W3:Y:S04]  /*01e0*/  LDG.E R15, desc[UR4][R4.64+-0x18] ;  /* 0xffffe804040f7981 */ /* 0x000ee8000c1e1900 */
[----:B------:R-:W3:Y:S04]  /*01f0*/  LDG.E R14, desc[UR4][R4.64+-0x14] ;  /* 0xffffec04040e7981 */ /* 0x000ee8000c1e1900 */
[----:B------:R-:W4:Y:S04]  /*0200*/  LDG.E R17, desc[UR4][R4.64+-0x10] ;  /* 0xfffff00404117981 */ /* 0x000f28000c1e1900 */
[----:B------:R-:W4:Y:S04]  /*0210*/  LDG.E R16, desc[UR4][R4.64+-0xc] ;  /* 0xfffff40404107981 */ /* 0x000f28000c1e1900 */
[----:B------:R-:W5:Y:S04]  /*0220*/  LDG.E R19, desc[UR4][R4.64+-0x8] ;  /* 0xfffff80404137981 */ /* 0x000f68000c1e1900 */
        /* <DEDUP_REMOVED lines=8> */
[----:B------:R0:W5:Y:S01]  /*02b0*/  LDG.E R8, desc[UR4][R4.64+0x1c] ;  /* 0x00001c0404087981 */ /* 0x000162000c1e1900 */
[----:B------:R-:W-:-:S02]  /*02c0*/  VIADD R7, R7, 0x10 ;  /* 0x0000001007077836 */ /* 0x000fc40000000000 */
[----:B------:R-:W-:-:S03]  /*02d0*/  VIADD R3, R3, 0x10 ;  /* 0x0000001003037836 */ /* 0x000fc60000000000 */
[----:B------:R-:W-:Y:S02]  /*02e0*/  ISETP.NE.AND P1, PT, R7, RZ, PT ;  /* 0x000000ff0700720c */ /* 0x000fe40003f25270 */
[----:B--2---:R-:W-:Y:S02]  /*02f0*/  IADD3 R12, PT, PT, R12, R13, R2 ;  /* 0x0000000d0c0c7210 */ /* 0x004fe40007ffe002 */
[----:B------:R-:W-:-:S05]  /*0300*/  IADD3 R13, P2, PT, R4, 0x40, RZ ;  /* 0x00000040040d7810 */ /* 0x000fca0007f5e0ff */
[----:B0-----:R-:W-:Y:S01]  /*0310*/  IMAD.X R5, RZ, RZ, R5, P2 ;  /* 0x000000ffff057224 */ /* 0x001fe200010e0605 */
[----:B---3--:R-:W-:-:S04]  /*0320*/  IADD3 R12, PT, PT, R14, R15, R12 ;  /* 0x0000000f0e0c7210 */ /* 0x008fc80007ffe00c */
[----:B----4-:R-:W-:-:S04]  /*0330*/  IADD3 R12, PT, PT, R16, R17, R12 ;  /* 0x00000011100c7210 */ /* 0x010fc80007ffe00c */
[----:B-----5:R-:W-:-:S04]  /*0340*/  IADD3 R12, PT, PT, R18, R19, R12 ;  /* 0x00000013120c7210 */ /* 0x020fc80007ffe00c */
[----:B------:R-:W-:-:S04]  /*0350*/  IADD3 R12, PT, PT, R22, R21, R12 ;  /* 0x00000015160c7210 */ /* 0x000fc80007ffe00c */
[----:B------:R-:W-:-:S04]  /*0360*/  IADD3 R12, PT, PT, R24, R23, R12 ;  /* 0x00000017180c7210 */ /* 0x000fc80007ffe00c */
[----:B------:R-:W-:-:S04]  /*0370*/  IADD3 R10, PT, PT, R10, R11, R12 ;  /* 0x0000000b0a0a7210 */ /* 0x000fc80007ffe00c */
[----:B------:R-:W-:Y:S01]  /*0380*/  IADD3 R2, PT, PT, R8, R9, R10 ;  /* 0x0000000908027210 */ /* 0x000fe20007ffe00a */
[----:B------:R-:W-:Y:S06]  /*0390*/  @P1 BRA `(.L_x_4) ;  /* 0xfffffffc00841947 */ /* 0x000fec000383ffff */
.L_x_3:
[----:B------:R-:W-:Y:S05]  /*03a0*/  BSYNC.RECONVERGENT B1 ;  /* 0x0000000000017941 */ /* 0x000fea0003800200 */
.L_x_2:
[----:B------:R-:W-:Y:S05]  /*03b0*/  @!P0 BRA `(.L_x_1) ;  /* 0x0000000000c08947 */ /* 0x000fea0003800000 */
[----:B------:R-:W-:Y:S01]  /*03c0*/  ISETP.GE.U32.AND P0, PT, R20, 0x8, PT ;  /* 0x000000081400780c */ /* 0x000fe20003f06070 */
[----:B------:R-:W-:Y:S01]  /*03d0*/  BSSY.RECONVERGENT B1, `(.L_x_5) ;  /* 0x0000013000017945 */ /* 0x000fe20003800200 */
[----:B------:R-:W-:-:S04]  /*03e0*/  LOP3.LUT R15, R6, 0x7, RZ, 0xc0, !PT ;  /* 0x00000007060f7812 */ /* 0x000fc800078ec0ff */
[----:B------:R-:W-:-:S07]  /*03f0*/  ISETP.NE.AND P1, PT, R15, RZ, PT ;  /* 0x000000ff0f00720c */ /* 0x000fce0003f25270 */
[----:B------:R-:W-:Y:S06]  /*0400*/  @!P0 BRA `(.L_x_6) ;  /* 0x00000000003c8947 */ /* 0x000fec0003800000 */
[----:B------:R-:W0:Y:S02]  /*0410*/  LDC.64 R4, c[0x0][0x380] ;  /* 0x0000e000ff047b82 */ /* 0x000e240000000a00 */
[----:B0-----:R-:W-:-:S05]  /*0420*/  IMAD.WIDE.U32 R4, R3, 0x4, R4 ;  /* 0x0000000403047825 */ /* 0x001fca00078e0004 */
[----:B------:R-:W2:Y:S04]  /*0430*/  LDG.E R7, desc[UR4][R4.64] ;  /* 0x0000000404077981 */ /* 0x000ea8000c1e1900 */
[----:B------:R-:W2:Y:S04]  /*0440*/  LDG.E R8, desc[UR4][R4.64+0x4] ;  /* 0x0000040404087981 */ /* 0x000ea8000c1e1900 */
[----:B------:R-:W3:Y:S04]  /*0450*/  LDG.E R10, desc[UR4][R4.64+0x8] ;  /* 0x00000804040a7981 */ /* 0x000ee8000c1e1900 */
[----:B------:R-:W3:Y:S04]  /*0460*/  LDG.E R9, desc[UR4][R4.64+0xc] ;  /* 0x00000c0404097981 */ /* 0x000ee8000c1e1900 */
[----:B------:R-:W4:Y:S04]  /*0470*/  LDG.E R12, desc[UR4][R4.64+0x10] ;  /* 0x00001004040c7981 */ /* 0x000f28000c1e1900 */
[----:B------:R-:W4:Y:S04]  /*0480*/  LDG.E R11, desc[UR4][R4.64+0x14] ;  /* 0x00001404040b7981 */ /* 0x000f28000c1e1900 */
[----:B------:R-:W5:Y:S04]  /*0490*/  LDG.E R14, desc[UR4][R4.64+0x18] ;  /* 0x00001804040e7981 */ /* 0x000f68000c1e1900 */
[----:B------:R-:W5:Y:S01]  /*04a0*/  LDG.E R13, desc[UR4][R4.64+0x1c] ;  /* 0x00001c04040d7981 */ /* 0x000f62000c1e1900 */
[----:B------:R-:W-:Y:S01]  /*04b0*/  VIADD R3, R3, 0x8 ;  /* 0x0000000803037836 */ /* 0x000fe20000000000 */
[----:B--2---:R-:W-:-:S04]  /*04c0*/  IADD3 R7, PT, PT, R8, R7, R2 ;  /* 0x0000000708077210 */ /* 0x004fc80007ffe002 */
[----:B---3--:R-:W-:-:S04]  /*04d0*/  IADD3 R7, PT, PT, R9, R10, R7 ;  /* 0x0000000a09077210 */ /* 0x008fc80007ffe007 */
[----:B----4-:R-:W-:-:S04]  /*04e0*/  IADD3 R7, PT, PT, R11, R12, R7 ;  /* 0x0000000c0b077210 */ /* 0x010fc80007ffe007 */
[----:B-----5:R-:W-:-:S07]  /*04f0*/  IADD3 R2, PT, PT, R13, R14, R7 ;  /* 0x0000000e0d027210 */ /* 0x020fce0007ffe007 */
.L_x_6:
[----:B------:R-:W-:Y:S05]  /*0500*/  BSYNC.RECONVERGENT B1 ;  /* 0x0000000000017941 */ /* 0x000fea0003800200 */
.L_x_5:
        /* <DEDUP_REMOVED lines=11> */
[----:B------:R-:W3:Y:S01]  /*05c0*/  LDG.E R10, desc[UR4][R4.64+0xc] ;  /* 0x00000c04040a7981 */ /* 0x000ee2000c1e1900 */
[----:B------:R-:W-:Y:S01]  /*05d0*/  VIADD R3, R3, 0x4 ;  /* 0x0000000403037836 */ /* 0x000fe20000000000 */
[----:B--2---:R-:W-:-:S04]  /*05e0*/  IADD3 R2, PT, PT, R8, R7, R2 ;  /* 0x0000000708027210 */ /* 0x004fc80007ffe002 */
[----:B---3--:R-:W-:-:S07]  /*05f0*/  IADD3 R2, PT, PT, R10, R9, R2 ;  /* 0x000000090a027210 */ /* 0x008fce0007ffe002 */
.L_x_8:
[----:B------:R-:W-:Y:S05]  /*0600*/  BSYNC.RECONVERGENT B1 ;  /* 0x0000000000017941 */ /* 0x000fea0003800200 */
.L_x_7:
[----:B------:R-:W-:Y:S05]  /*0610*/  @!P1 BRA `(.L_x_1) ;  /* 0x0000000000289947 */ /* 0x000fea0003800000 */
[----:B------:R-:W0:Y:S01]  /*0620*/  LDC.64 R4, c[0x0][0x380] ;  /* 0x0000e000ff047b82 */ /* 0x000e220000000a00 */
[----:B------:R-:W-:Y:S02]  /*0630*/  IMAD.MOV R6, RZ, RZ, -R6 ;  /* 0x000000ffff067224 */ /* 0x000fe400078e0a06 */
[----:B0-----:R-:W-:-:S07]  /*0640*/  IMAD.WIDE.U32 R4, R3, 0x4, R4 ;  /* 0x0000000403047825 */ /* 0x001fce00078e0004 */
.L_x_9:
[----:B------:R0:W2:Y:S01]  /*0650*/  LDG.E R3, desc[UR4][R4.64] ;  /* 0x0000000404037981 */ /* 0x0000a2000c1e1900 */
[----:B------:R-:W-:-:S05]  /*0660*/  VIADD R6, R6, 0x1 ;  /* 0x0000000106067836 */ /* 0x000fca0000000000 */
[----:B------:R-:W-:Y:S02]  /*0670*/  ISETP.NE.AND P0, PT, R6, RZ, PT ;  /* 0x000000ff0600720c */ /* 0x000fe40003f05270 */
[----:B0-----:R-:W-:-:S05]  /*0680*/  IADD3 R4, P1, PT, R4, 0x4, RZ ;  /* 0x0000000404047810 */ /* 0x001fca0007f3e0ff */
[----:B------:R-:W-:Y:S02]  /*0690*/  IMAD.X R5, RZ, RZ, R5, P1 ;  /* 0x000000ffff057224 */ /* 0x000fe400008e0605 */
[----:B--2---:R-:W-:-:S04]  /*06a0*/  IMAD.IADD R2, R3, 0x1, R2 ;  /* 0x0000000103027824 */ /* 0x004fc800078e0202 */
[----:B------:R-:W-:Y:S05]  /*06b0*/  @P0 BRA `(.L_x_9) ;  /* 0xfffffffc00e40947 */ /* 0x000fea000383ffff */
.L_x_1:
[----:B------:R-:W-:Y:S05]  /*06c0*/  BSYNC.RECONVERGENT B0 ;  /* 0x0000000000007941 */ /* 0x000fea0003800200 */
.L_x_0:
[----:B------:R-:W0:Y:S02]  /*06d0*/  LDC.64 R4, c[0x0][0x388] ;  /* 0x0000e200ff047b82 */ /* 0x000e240000000a00 */
[----:B0-----:R-:W-:-:S05]  /*06e0*/  IMAD.WIDE.U32 R4, R0, 0x4, R4 ;  /* 0x0000000400047825 */ /* 0x001fca00078e0004 */
[----:B------:R-:W-:Y:S01]  /*06f0*/  STG.E desc[UR4][R4.64], R2 ;  /* 0x0000000204007986 */ /* 0x000fe2000c101904 */
[----:B------:R-:W-:Y:S05]  /*0700*/  EXIT ;  /* 0x000000000000794d */ /* 0x000fea0003800000 */
.L_x_10:
[----:B------:R-:W-:-:S00]  /*0710*/  BRA `(.L_x_10) ;  /* 0xfffffffc00fc7947 */ /* 0x000fc0000383ffff */
[----:B------:R-:W-:-:S00]  /*0720*/  NOP ;  /* 0x0000000000007918 */ /* 0x000fc00000000000 */
        /* <DEDUP_REMOVED lines=13> */
.L_x_11:


//--------------------- .nv.shared.reserved.0     --------------------------
	.section	.nv.shared.reserved.0,"aw",@nobits
	.weak		__nv_reservedSMEM_offset_0_alias
	.size		__nv_reservedSMEM_offset_0_alias, 0, 64
	.other		__nv_reservedSMEM_offset_0_alias,@"STO_CUDA_RESERVED_SHARED STV_DEFAULT"
__nv_reservedSMEM_offset_0_alias:
	.zero		0
	.zero		64


//--------------------- .nv.constant0._Z3sumPiS_i --------------------------
	.section	.nv.constant0._Z3sumPiS_i,"a",@progbits
	.sectionflags	@""
	.align	4
.nv.constant0._Z3sumPiS_i:
	.zero		916


//--------------------- SYMBOLS --------------------------

	.type		.nv.reservedSmem.offset0,@object
	.size		.nv.reservedSmem.offset0,0x4
